//
// Generated by NVIDIA NVVM Compiler
//
// Compiler Build ID: CL-36424714
// Cuda compilation tools, release 13.0, V13.0.88
// Based on NVVM 20.0.0
//

.version 9.0
.target sm_100
.address_size 64

	// .globl	_Z9act_H_gpuP7double2jj

.visible .entry _Z9act_H_gpuP7double2jj(
	.param .u64 .ptr .align 1 _Z9act_H_gpuP7double2jj_param_0,
	.param .u32 _Z9act_H_gpuP7double2jj_param_1,
	.param .u32 _Z9act_H_gpuP7double2jj_param_2
)
{
	.reg .pred 	%p<2>;
	.reg .b32 	%r<19>;
	.reg .b64 	%rd<7>;
	.reg .b64 	%fd<11>;

	ld.param.u64 	%rd1, [_Z9act_H_gpuP7double2jj_param_0];
	ld.param.u32 	%r2, [_Z9act_H_gpuP7double2jj_param_1];
	ld.param.u32 	%r3, [_Z9act_H_gpuP7double2jj_param_2];
	mov.u32 	%r4, %ctaid.x;
	mov.u32 	%r5, %ntid.x;
	mov.u32 	%r6, %tid.x;
	mad.lo.s32 	%r1, %r4, %r5, %r6;
	shr.u32 	%r7, %r3, 1;
	setp.ge.u32 	%p1, %r1, %r7;
	@%p1 bra 	$L__BB0_2;
	cvta.to.global.u64 	%rd2, %rd1;
	shr.u32 	%r8, %r1, %r2;
	add.s32 	%r9, %r2, 1;
	shl.b32 	%r10, %r8, %r9;
	mov.b32 	%r11, -1;
	shl.b32 	%r12, %r11, %r2;
	not.b32 	%r13, %r12;
	and.b32  	%r14, %r1, %r13;
	add.s32 	%r15, %r10, %r14;
	mov.b32 	%r16, 1;
	shl.b32 	%r17, %r16, %r2;
	xor.b32  	%r18, %r15, %r17;
	mul.wide.u32 	%rd3, %r15, 16;
	add.s64 	%rd4, %rd2, %rd3;
	ld.global.v2.f64 	{%fd1, %fd2}, [%rd4];
	mul.wide.u32 	%rd5, %r18, 16;
	add.s64 	%rd6, %rd2, %rd5;
	ld.global.v2.f64 	{%fd3, %fd4}, [%rd6];
	add.f64 	%fd5, %fd1, %fd3;
	add.f64 	%fd6, %fd2, %fd4;
	sub.f64 	%fd7, %fd1, %fd3;
	mul.f64 	%fd8, %fd5, 0d3FE6A09E667F3BCC;
	mul.f64 	%fd9, %fd6, 0d3FE6A09E667F3BCC;
	st.global.v2.f64 	[%rd4], {%fd8, %fd9};
	mul.f64 	%fd10, %fd7, 0d3FE6A09E667F3BCC;
	st.global.v2.f64 	[%rd6], {%fd10, %fd10};
$L__BB0_2:
	ret;

}
	// .globl	_Z9act_T_gpuP7double2jj
.visible .entry _Z9act_T_gpuP7double2jj(
	.param .u64 .ptr .align 1 _Z9act_T_gpuP7double2jj_param_0,
	.param .u32 _Z9act_T_gpuP7double2jj_param_1,
	.param .u32 _Z9act_T_gpuP7double2jj_param_2
)
{
	.reg .pred 	%p<2>;
	.reg .b32 	%r<19>;
	.reg .b64 	%rd<5>;
	.reg .b64 	%fd<7>;

	ld.param.u64 	%rd1, [_Z9act_T_gpuP7double2jj_param_0];
	ld.param.u32 	%r2, [_Z9act_T_gpuP7double2jj_param_1];
	ld.param.u32 	%r3, [_Z9act_T_gpuP7double2jj_param_2];
	mov.u32 	%r4, %ctaid.x;
	mov.u32 	%r5, %ntid.x;
	mov.u32 	%r6, %tid.x;
	mad.lo.s32 	%r1, %r4, %r5, %r6;
	shr.u32 	%r7, %r3, 1;
	setp.ge.u32 	%p1, %r1, %r7;
	@%p1 bra 	$L__BB1_2;
	cvta.to.global.u64 	%rd2, %rd1;
	shr.u32 	%r8, %r1, %r2;
	add.s32 	%r9, %r2, 1;
	shl.b32 	%r10, %r8, %r9;
	mov.b32 	%r11, -1;
	shl.b32 	%r12, %r11, %r2;
	not.b32 	%r13, %r12;
	and.b32  	%r14, %r1, %r13;
	add.s32 	%r15, %r10, %r14;
	mov.b32 	%r16, 1;
	shl.b32 	%r17, %r16, %r2;
	xor.b32  	%r18, %r15, %r17;
	mul.wide.u32 	%rd3, %r18, 16;
	add.s64 	%rd4, %rd2, %rd3;
	ld.global.v2.f64 	{%fd1, %fd2}, [%rd4];
	mul.f64 	%fd3, %fd1, 0d3FE6A09E667F3BCC;
	mul.f64 	%fd4, %fd2, 0d3FE6A09E667F3BCC;
	sub.f64 	%fd5, %fd3, %fd4;
	add.f64 	%fd6, %fd3, %fd4;
	st.global.v2.f64 	[%rd4], {%fd5, %fd6};
$L__BB1_2:
	ret;

}
	// .globl	_Z9act_S_gpuP7double2jj
.visible .entry _Z9act_S_gpuP7double2jj(
	.param .u64 .ptr .align 1 _Z9act_S_gpuP7double2jj_param_0,
	.param .u32 _Z9act_S_gpuP7double2jj_param_1,
	.param .u32 _Z9act_S_gpuP7double2jj_param_2
)
{
	.reg .pred 	%p<2>;
	.reg .b32 	%r<19>;
	.reg .b64 	%rd<5>;
	.reg .b64 	%fd<4>;

	ld.param.u64 	%rd1, [_Z9act_S_gpuP7double2jj_param_0];
	ld.param.u32 	%r2, [_Z9act_S_gpuP7double2jj_param_1];
	ld.param.u32 	%r3, [_Z9act_S_gpuP7double2jj_param_2];
	mov.u32 	%r4, %ctaid.x;
	mov.u32 	%r5, %ntid.x;
	mov.u32 	%r6, %tid.x;
	mad.lo.s32 	%r1, %r4, %r5, %r6;
	shr.u32 	%r7, %r3, 1;
	setp.ge.u32 	%p1, %r1, %r7;
	@%p1 bra 	$L__BB2_2;
	cvta.to.global.u64 	%rd2, %rd1;
	shr.u32 	%r8, %r1, %r2;
	add.s32 	%r9, %r2, 1;
	shl.b32 	%r10, %r8, %r9;
	mov.b32 	%r11, -1;
	shl.b32 	%r12, %r11, %r2;
	not.b32 	%r13, %r12;
	and.b32  	%r14, %r1, %r13;
	add.s32 	%r15, %r10, %r14;
	mov.b32 	%r16, 1;
	shl.b32 	%r17, %r16, %r2;
	xor.b32  	%r18, %r15, %r17;
	mul.wide.u32 	%rd3, %r18, 16;
	add.s64 	%rd4, %rd2, %rd3;
	ld.global.v2.f64 	{%fd1, %fd2}, [%rd4];
	neg.f64 	%fd3, %fd2;
	st.global.v2.f64 	[%rd4], {%fd3, %fd1};
$L__BB2_2:
	ret;

}
	// .globl	_Z13act_CNOT_gpu1P7double2jjj
.visible .entry _Z13act_CNOT_gpu1P7double2jjj(
	.param .u64 .ptr .align 1 _Z13act_CNOT_gpu1P7double2jjj_param_0,
	.param .u32 _Z13act_CNOT_gpu1P7double2jjj_param_1,
	.param .u32 _Z13act_CNOT_gpu1P7double2jjj_param_2,
	.param .u32 _Z13act_CNOT_gpu1P7double2jjj_param_3
)
{
	.reg .pred 	%p<2>;
	.reg .b32 	%r<29>;
	.reg .b64 	%rd<7>;
	.reg .b64 	%fd<5>;

	ld.param.u64 	%rd1, [_Z13act_CNOT_gpu1P7double2jjj_param_0];
	ld.param.u32 	%r2, [_Z13act_CNOT_gpu1P7double2jjj_param_1];
	ld.param.u32 	%r3, [_Z13act_CNOT_gpu1P7double2jjj_param_2];
	ld.param.u32 	%r4, [_Z13act_CNOT_gpu1P7double2jjj_param_3];
	mov.u32 	%r5, %ctaid.x;
	mov.u32 	%r6, %ntid.x;
	mov.u32 	%r7, %tid.x;
	mad.lo.s32 	%r1, %r5, %r6, %r7;
	shr.u32 	%r8, %r4, 2;
	setp.ge.u32 	%p1, %r1, %r8;
	@%p1 bra 	$L__BB3_2;
	cvta.to.global.u64 	%rd2, %rd1;
	shr.u32 	%r9, %r1, %r3;
	add.s32 	%r10, %r3, 1;
	shl.b32 	%r11, %r9, %r10;
	mov.b32 	%r12, -1;
	shl.b32 	%r13, %r12, %r3;
	not.b32 	%r14, %r13;
	and.b32  	%r15, %r1, %r14;
	mov.b32 	%r16, 1;
	shl.b32 	%r17, %r16, %r3;
	or.b32  	%r18, %r15, %r17;
	or.b32  	%r19, %r18, %r11;
	shr.u32 	%r20, %r19, %r2;
	add.s32 	%r21, %r2, 1;
	shl.b32 	%r22, %r20, %r21;
	shl.b32 	%r23, %r12, %r2;
	not.b32 	%r24, %r23;
	and.b32  	%r25, %r19, %r24;
	or.b32  	%r26, %r22, %r25;
	shl.b32 	%r27, %r16, %r2;
	or.b32  	%r28, %r26, %r27;
	mul.wide.u32 	%rd3, %r26, 16;
	add.s64 	%rd4, %rd2, %rd3;
	ld.global.v2.f64 	{%fd1, %fd2}, [%rd4];
	mul.wide.u32 	%rd5, %r28, 16;
	add.s64 	%rd6, %rd2, %rd5;
	ld.global.v2.f64 	{%fd3, %fd4}, [%rd6];
	st.global.v2.f64 	[%rd4], {%fd3, %fd4};
	st.global.v2.f64 	[%rd6], {%fd1, %fd2};
$L__BB3_2:
	ret;

}
	// .globl	_Z13act_CNOT_gpu2P7double2jjj
.visible .entry _Z13act_CNOT_gpu2P7double2jjj(
	.param .u64 .ptr .align 1 _Z13act_CNOT_gpu2P7double2jjj_param_0,
	.param .u32 _Z13act_CNOT_gpu2P7double2jjj_param_1,
	.param .u32 _Z13act_CNOT_gpu2P7double2jjj_param_2,
	.param .u32 _Z13act_CNOT_gpu2P7double2jjj_param_3
)
{
	.reg .pred 	%p<2>;
	.reg .b32 	%r<29>;
	.reg .b64 	%rd<7>;
	.reg .b64 	%fd<5>;

	ld.param.u64 	%rd1, [_Z13act_CNOT_gpu2P7double2jjj_param_0];
	ld.param.u32 	%r2, [_Z13act_CNOT_gpu2P7double2jjj_param_1];
	ld.param.u32 	%r3, [_Z13act_CNOT_gpu2P7double2jjj_param_2];
	ld.param.u32 	%r4, [_Z13act_CNOT_gpu2P7double2jjj_param_3];
	mov.u32 	%r5, %ctaid.x;
	mov.u32 	%r6, %ntid.x;
	mov.u32 	%r7, %tid.x;
	mad.lo.s32 	%r1, %r5, %r6, %r7;
	shr.u32 	%r8, %r4, 2;
	setp.ge.u32 	%p1, %r1, %r8;
	@%p1 bra 	$L__BB4_2;
	cvta.to.global.u64 	%rd2, %rd1;
	shr.u32 	%r9, %r1, %r2;
	add.s32 	%r10, %r2, 1;
	shl.b32 	%r11, %r9, %r10;
	mov.b32 	%r12, -1;
	shl.b32 	%r13, %r12, %r2;
	not.b32 	%r14, %r13;
	and.b32  	%r15, %r1, %r14;
	mov.b32 	%r16, 1;
	shl.b32 	%r17, %r16, %r2;
	or.b32  	%r18, %r15, %r17;
	or.b32  	%r19, %r18, %r11;
	shr.u32 	%r20, %r19, %r3;
	add.s32 	%r21, %r3, 1;
	shl.b32 	%r22, %r20, %r21;
	shl.b32 	%r23, %r12, %r3;
	not.b32 	%r24, %r23;
	and.b32  	%r25, %r19, %r24;
	or.b32  	%r26, %r22, %r25;
	shl.b32 	%r27, %r16, %r3;
	or.b32  	%r28, %r26, %r27;
	mul.wide.u32 	%rd3, %r26, 16;
	add.s64 	%rd4, %rd2, %rd3;
	ld.global.v2.f64 	{%fd1, %fd2}, [%rd4];
	mul.wide.u32 	%rd5, %r28, 16;
	add.s64 	%rd6, %rd2, %rd5;
	ld.global.v2.f64 	{%fd3, %fd4}, [%rd6];
	st.global.v2.f64 	[%rd4], {%fd3, %fd4};
	st.global.v2.f64 	[%rd6], {%fd1, %fd2};
$L__BB4_2:
	ret;

}


// ===== COMPILED SASS (sm_100) =====

	.target	sm_100

	.elftype	@"ET_EXEC"


//--------------------- .note.nv.tkinfo           --------------------------
	.section	.note.nv.tkinfo,"",@"SHT_NOTE"
	.sectionflags	@"SHF_NOTE_NV_TKINFO"
	.tkinfo
        /*0018*/ 	.word	0x00000002
        /*0030*/ 	.string	""
        /*0030*/ 	.string	"ptxas"
        /*0030*/ 	.string	"Cuda compilation tools, release 13.0, V13.0.88"
        /*0030*/ 	.string	"Build cuda_13.0.r13.0/compiler.36424714_0"
        /*0030*/ 	.string	"-arch sm_100 -m 64 "



//--------------------- .note.nv.cuinfo           --------------------------
	.section	.note.nv.cuinfo,"",@"SHT_NOTE"
	.sectionflags	@"SHF_NOTE_NV_CUINFO"
        /*0018*/ 	.short	0x0002
        /*001a*/ 	.short	0x0064
        /*001c*/ 	.short	0x0082
	.zero		2


//--------------------- .nv.info                  --------------------------
	.section	.nv.info,"",@"SHT_CUDA_INFO"
	.align	4


	//----- nvinfo : EIATTR_REGCOUNT
	.align		4
        /*0000*/ 	.byte	0x04, 0x2f
        /*0002*/ 	.short	(.L_1 - .L_0)
	.align		4
.L_0:
        /*0004*/ 	.word	index@(_Z9act_H_gpuP7double2jj)
        /*0008*/ 	.word	0x00000012


	//----- nvinfo : EIATTR_FRAME_SIZE
	.align		4
.L_1:
        /*000c*/ 	.byte	0x04, 0x11
        /*000e*/ 	.short	(.L_3 - .L_2)
	.align		4
.L_2:
        /*0010*/ 	.word	index@(_Z9act_H_gpuP7double2jj)
        /*0014*/ 	.word	0x00000000


	//----- nvinfo : EIATTR_REGCOUNT
	.align		4
.L_3:
        /*0018*/ 	.byte	0x04, 0x2f
        /*001a*/ 	.short	(.L_5 - .L_4)
	.align		4
.L_4:
        /*001c*/ 	.word	index@(_Z9act_T_gpuP7double2jj)
        /*0020*/ 	.word	0x0000000e


	//----- nvinfo : EIATTR_FRAME_SIZE
	.align		4
.L_5:
        /*0024*/ 	.byte	0x04, 0x11
        /*0026*/ 	.short	(.L_7 - .L_6)
	.align		4
.L_6:
        /*0028*/ 	.word	index@(_Z9act_T_gpuP7double2jj)
        /*002c*/ 	.word	0x00000000


	//----- nvinfo : EIATTR_REGCOUNT
	.align		4
.L_7:
        /*0030*/ 	.byte	0x04, 0x2f
        /*0032*/ 	.short	(.L_9 - .L_8)
	.align		4
.L_8:
        /*0034*/ 	.word	index@(_Z9act_S_gpuP7double2jj)
        /*0038*/ 	.word	0x0000000e


	//----- nvinfo : EIATTR_FRAME_SIZE
	.align		4
.L_9:
        /*003c*/ 	.byte	0x04, 0x11
        /*003e*/ 	.short	(.L_11 - .L_10)
	.align		4
.L_10:
        /*0040*/ 	.word	index@(_Z9act_S_gpuP7double2jj)
        /*0044*/ 	.word	0x00000000


	//----- nvinfo : EIATTR_REGCOUNT
	.align		4
.L_11:
        /*0048*/ 	.byte	0x04, 0x2f
        /*004a*/ 	.short	(.L_13 - .L_12)
	.align		4
.L_12:
        /*004c*/ 	.word	index@(_Z13act_CNOT_gpu1P7double2jjj)
        /*0050*/ 	.word	0x00000012


	//----- nvinfo : EIATTR_FRAME_SIZE
	.align		4
.L_13:
        /*0054*/ 	.byte	0x04, 0x11
        /*0056*/ 	.short	(.L_15 - .L_14)
	.align		4
.L_14:
        /*0058*/ 	.word	index@(_Z13act_CNOT_gpu1P7double2jjj)
        /*005c*/ 	.word	0x00000000


	//----- nvinfo : EIATTR_REGCOUNT
	.align		4
.L_15:
        /*0060*/ 	.byte	0x04, 0x2f
        /*0062*/ 	.short	(.L_17 - .L_16)
	.align		4
.L_16:
        /*0064*/ 	.word	index@(_Z13act_CNOT_gpu2P7double2jjj)
        /*0068*/ 	.word	0x00000012


	//----- nvinfo : EIATTR_FRAME_SIZE
	.align		4
.L_17:
        /*006c*/ 	.byte	0x04, 0x11
        /*006e*/ 	.short	(.L_19 - .L_18)
	.align		4
.L_18:
        /*0070*/ 	.word	index@(_Z13act_CNOT_gpu2P7double2jjj)
        /*0074*/ 	.word	0x00000000


	//----- nvinfo : EIATTR_MIN_STACK_SIZE
	.align		4
.L_19:
        /*0078*/ 	.byte	0x04, 0x12
        /*007a*/ 	.short	(.L_21 - .L_20)
	.align		4
.L_20:
        /*007c*/ 	.word	index@(_Z13act_CNOT_gpu2P7double2jjj)
        /*0080*/ 	.word	0x00000000


	//----- nvinfo : EIATTR_MIN_STACK_SIZE
	.align		4
.L_21:
        /*0084*/ 	.byte	0x04, 0x12
        /*0086*/ 	.short	(.L_23 - .L_22)
	.align		4
.L_22:
        /*0088*/ 	.word	index@(_Z13act_CNOT_gpu1P7double2jjj)
        /*008c*/ 	.word	0x00000000


	//----- nvinfo : EIATTR_MIN_STACK_SIZE
	.align		4
.L_23:
        /*0090*/ 	.byte	0x04, 0x12
        /*0092*/ 	.short	(.L_25 - .L_24)
	.align		4
.L_24:
        /*0094*/ 	.word	index@(_Z9act_S_gpuP7double2jj)
        /*0098*/ 	.word	0x00000000


	//----- nvinfo : EIATTR_MIN_STACK_SIZE
	.align		4
.L_25:
        /*009c*/ 	.byte	0x04, 0x12
        /*009e*/ 	.short	(.L_27 - .L_26)
	.align		4
.L_26:
        /*00a0*/ 	.word	index@(_Z9act_T_gpuP7double2jj)
        /*00a4*/ 	.word	0x00000000


	//----- nvinfo : EIATTR_MIN_STACK_SIZE
	.align		4
.L_27:
        /*00a8*/ 	.byte	0x04, 0x12
        /*00aa*/ 	.short	(.L_29 - .L_28)
	.align		4
.L_28:
        /*00ac*/ 	.word	index@(_Z9act_H_gpuP7double2jj)
        /*00b0*/ 	.word	0x00000000
.L_29:


//--------------------- .nv.compat                --------------------------
	.section	.nv.compat,"",@"SHT_CUDA_COMPAT_INFO"
	.align	4
        /*0000*/ 	.byte	0x02, 0x09, 0x00, 0x00, 0x02, 0x02, 0x01, 0x00, 0x02, 0x05, 0x05, 0x00, 0x03, 0x07, 0x01, 0x01
        /*0010*/ 	.byte	0x02, 0x03, 0x00, 0x00, 0x02, 0x06, 0x01, 0x00, 0x04, 0x0b, 0x08, 0x00, 0x01, 0x00, 0x00, 0x00
        /*0020*/ 	.byte	0x00, 0x00, 0x00, 0x00


//--------------------- .nv.info._Z13act_CNOT_gpu2P7double2jjj --------------------------
	.section	.nv.info._Z13act_CNOT_gpu2P7double2jjj,"",@"SHT_CUDA_INFO"
	.sectionflags	@""
	.align	4


	//----- nvinfo : EIATTR_CUDA_API_VERSION
	.align		4
        /*0000*/ 	.byte	0x04, 0x37
        /*0002*/ 	.short	(.L_31 - .L_30)
.L_30:
        /*0004*/ 	.word	0x00000082


	//----- nvinfo : EIATTR_KPARAM_INFO
	.align		4
.L_31:
        /*0008*/ 	.byte	0x04, 0x17
        /*000a*/ 	.short	(.L_33 - .L_32)
.L_32:
        /*000c*/ 	.word	0x00000000
        /*0010*/ 	.short	0x0003
        /*0012*/ 	.short	0x0010
        /*0014*/ 	.byte	0x00, 0xf0, 0x11, 0x00


	//----- nvinfo : EIATTR_KPARAM_INFO
	.align		4
.L_33:
        /*0018*/ 	.byte	0x04, 0x17
        /*001a*/ 	.short	(.L_35 - .L_34)
.L_34:
        /*001c*/ 	.word	0x00000000
        /*0020*/ 	.short	0x0002
        /*0022*/ 	.short	0x000c
        /*0024*/ 	.byte	0x00, 0xf0, 0x11, 0x00


	//----- nvinfo : EIATTR_KPARAM_INFO
	.align		4
.L_35:
        /*0028*/ 	.byte	0x04, 0x17
        /*002a*/ 	.short	(.L_37 - .L_36)
.L_36:
        /*002c*/ 	.word	0x00000000
        /*0030*/ 	.short	0x0001
        /*0032*/ 	.short	0x0008
        /*0034*/ 	.byte	0x00, 0xf0, 0x11, 0x00


	//----- nvinfo : EIATTR_KPARAM_INFO
	.align		4
.L_37:
        /*0038*/ 	.byte	0x04, 0x17
        /*003a*/ 	.short	(.L_39 - .L_38)
.L_38:
        /*003c*/ 	.word	0x00000000
        /*0040*/ 	.short	0x0000
        /*0042*/ 	.short	0x0000
        /*0044*/ 	.byte	0x00, 0xf5, 0x21, 0x00


	//----- nvinfo : EIATTR_SPARSE_MMA_MASK
	.align		4
.L_39:
        /*0048*/ 	.byte	0x03, 0x50
        /*004a*/ 	.short	0x0000


	//----- nvinfo : EIATTR_MAXREG_COUNT
	.align		4
        /*004c*/ 	.byte	0x03, 0x1b
        /*004e*/ 	.short	0x00ff


	//----- nvinfo : EIATTR_MERCURY_ISA_VERSION
	.align		4
        /*0050*/ 	.byte	0x03, 0x5f
        /*0052*/ 	.short	0x0101


	//----- nvinfo : EIATTR_VRC_CTA_INIT_COUNT
	.align		4
        /*0054*/ 	.byte	0x02, 0x4a
	.zero		1
	.zero		1


	//----- nvinfo : EIATTR_EXIT_INSTR_OFFSETS
	.align		4
        /*0058*/ 	.byte	0x04, 0x1c
        /*005a*/ 	.short	(.L_41 - .L_40)


	//   ....[0]....
.L_40:
        /*005c*/ 	.word	0x00000080


	//   ....[1]....
        /*0060*/ 	.word	0x00000220


	//----- nvinfo : EIATTR_CBANK_PARAM_SIZE
	.align		4
.L_41:
        /*0064*/ 	.byte	0x03, 0x19
        /*0066*/ 	.short	0x0014


	//----- nvinfo : EIATTR_PARAM_CBANK
	.align		4
        /*0068*/ 	.byte	0x04, 0x0a
        /*006a*/ 	.short	(.L_43 - .L_42)
	.align		4
.L_42:
        /*006c*/ 	.word	index@(.nv.constant0._Z13act_CNOT_gpu2P7double2jjj)
        /*0070*/ 	.short	0x0380
        /*0072*/ 	.short	0x0014


	//----- nvinfo : EIATTR_SW_WAR
	.align		4
.L_43:
        /*0074*/ 	.byte	0x04, 0x36
        /*0076*/ 	.short	(.L_45 - .L_44)
.L_44:
        /*0078*/ 	.word	0x00000008
.L_45:


//--------------------- .nv.info._Z13act_CNOT_gpu1P7double2jjj --------------------------
	.section	.nv.info._Z13act_CNOT_gpu1P7double2jjj,"",@"SHT_CUDA_INFO"
	.sectionflags	@""
	.align	4


	//----- nvinfo : EIATTR_CUDA_API_VERSION
	.align		4
        /*0000*/ 	.byte	0x04, 0x37
        /*0002*/ 	.short	(.L_47 - .L_46)
.L_46:
        /*0004*/ 	.word	0x00000082


	//----- nvinfo : EIATTR_KPARAM_INFO
	.align		4
.L_47:
        /*0008*/ 	.byte	0x04, 0x17
        /*000a*/ 	.short	(.L_49 - .L_48)
.L_48:
        /*000c*/ 	.word	0x00000000
        /*0010*/ 	.short	0x0003
        /*0012*/ 	.short	0x0010
        /*0014*/ 	.byte	0x00, 0xf0, 0x11, 0x00


	//----- nvinfo : EIATTR_KPARAM_INFO
	.align		4
.L_49:
        /*0018*/ 	.byte	0x04, 0x17
        /*001a*/ 	.short	(.L_51 - .L_50)
.L_50:
        /*001c*/ 	.word	0x00000000
        /*0020*/ 	.short	0x0002
        /*0022*/ 	.short	0x000c
        /*0024*/ 	.byte	0x00, 0xf0, 0x11, 0x00


	//----- nvinfo : EIATTR_KPARAM_INFO
	.align		4
.L_51:
        /*0028*/ 	.byte	0x04, 0x17
        /*002a*/ 	.short	(.L_53 - .L_52)
.L_52:
        /*002c*/ 	.word	0x00000000
        /*0030*/ 	.short	0x0001
        /*0032*/ 	.short	0x0008
        /*0034*/ 	.byte	0x00, 0xf0, 0x11, 0x00


	//----- nvinfo : EIATTR_KPARAM_INFO
	.align		4
.L_53:
        /*0038*/ 	.byte	0x04, 0x17
        /*003a*/ 	.short	(.L_55 - .L_54)
.L_54:
        /*003c*/ 	.word	0x00000000
        /*0040*/ 	.short	0x0000
        /*0042*/ 	.short	0x0000
        /*0044*/ 	.byte	0x00, 0xf5, 0x21, 0x00


	//----- nvinfo : EIATTR_SPARSE_MMA_MASK
	.align		4
.L_55:
        /*0048*/ 	.byte	0x03, 0x50
        /*004a*/ 	.short	0x0000


	//----- nvinfo : EIATTR_MAXREG_COUNT
	.align		4
        /*004c*/ 	.byte	0x03, 0x1b
        /*004e*/ 	.short	0x00ff


	//----- nvinfo : EIATTR_MERCURY_ISA_VERSION
	.align		4
        /*0050*/ 	.byte	0x03, 0x5f
        /*0052*/ 	.short	0x0101


	//----- nvinfo : EIATTR_VRC_CTA_INIT_COUNT
	.align		4
        /*0054*/ 	.byte	0x02, 0x4a
	.zero		1
	.zero		1


	//----- nvinfo : EIATTR_EXIT_INSTR_OFFSETS
	.align		4
        /*0058*/ 	.byte	0x04, 0x1c
        /*005a*/ 	.short	(.L_57 - .L_56)


	//   ....[0]....
.L_56:
        /*005c*/ 	.word	0x00000080


	//   ....[1]....
        /*0060*/ 	.word	0x00000220


	//----- nvinfo : EIATTR_CBANK_PARAM_SIZE
	.align		4
.L_57:
        /*0064*/ 	.byte	0x03, 0x19
        /*0066*/ 	.short	0x0014


	//----- nvinfo : EIATTR_PARAM_CBANK
	.align		4
        /*0068*/ 	.byte	0x04, 0x0a
        /*006a*/ 	.short	(.L_59 - .L_58)
	.align		4
.L_58:
        /*006c*/ 	.word	index@(.nv.constant0._Z13act_CNOT_gpu1P7double2jjj)
        /*0070*/ 	.short	0x0380
        /*0072*/ 	.short	0x0014


	//----- nvinfo : EIATTR_SW_WAR
	.align		4
.L_59:
        /*0074*/ 	.byte	0x04, 0x36
        /*0076*/ 	.short	(.L_61 - .L_60)
.L_60:
        /*0078*/ 	.word	0x00000008
.L_61:


//--------------------- .nv.info._Z9act_S_gpuP7double2jj --------------------------
	.section	.nv.info._Z9act_S_gpuP7double2jj,"",@"SHT_CUDA_INFO"
	.sectionflags	@""
	.align	4


	//----- nvinfo : EIATTR_CUDA_API_VERSION
	.align		4
        /*0000*/ 	.byte	0x04, 0x37
        /*0002*/ 	.short	(.L_63 - .L_62)
.L_62:
        /*0004*/ 	.word	0x00000082


	//----- nvinfo : EIATTR_KPARAM_INFO
	.align		4
.L_63:
        /*0008*/ 	.byte	0x04, 0x17
        /*000a*/ 	.short	(.L_65 - .L_64)
.L_64:
        /*000c*/ 	.word	0x00000000
        /*0010*/ 	.short	0x0002
        /*0012*/ 	.short	0x000c
        /*0014*/ 	.byte	0x00, 0xf0, 0x11, 0x00


	//----- nvinfo : EIATTR_KPARAM_INFO
	.align		4
.L_65:
        /*0018*/ 	.byte	0x04, 0x17
        /*001a*/ 	.short	(.L_67 - .L_66)
.L_66:
        /*001c*/ 	.word	0x00000000
        /*0020*/ 	.short	0x0001
        /*0022*/ 	.short	0x0008
        /*0024*/ 	.byte	0x00, 0xf0, 0x11, 0x00


	//----- nvinfo : EIATTR_KPARAM_INFO
	.align		4
.L_67:
        /*0028*/ 	.byte	0x04, 0x17
        /*002a*/ 	.short	(.L_69 - .L_68)
.L_68:
        /*002c*/ 	.word	0x00000000
        /*0030*/ 	.short	0x0000
        /*0032*/ 	.short	0x0000
        /*0034*/ 	.byte	0x00, 0xf5, 0x21, 0x00


	//----- nvinfo : EIATTR_SPARSE_MMA_MASK
	.align		4
.L_69:
        /*0038*/ 	.byte	0x03, 0x50
        /*003a*/ 	.short	0x0000


	//----- nvinfo : EIATTR_MAXREG_COUNT
	.align		4
        /*003c*/ 	.byte	0x03, 0x1b
        /*003e*/ 	.short	0x00ff


	//----- nvinfo : EIATTR_MERCURY_ISA_VERSION
	.align		4
        /*0040*/ 	.byte	0x03, 0x5f
        /*0042*/ 	.short	0x0101


	//----- nvinfo : EIATTR_VRC_CTA_INIT_COUNT
	.align		4
        /*0044*/ 	.byte	0x02, 0x4a
	.zero		1
	.zero		1


	//----- nvinfo : EIATTR_EXIT_INSTR_OFFSETS
	.align		4
        /*0048*/ 	.byte	0x04, 0x1c
        /*004a*/ 	.short	(.L_71 - .L_70)


	//   ....[0]....
.L_70:
        /*004c*/ 	.word	0x00000080


	//   ....[1]....
        /*0050*/ 	.word	0x000001c0


	//----- nvinfo : EIATTR_CBANK_PARAM_SIZE
	.align		4
.L_71:
        /*0054*/ 	.byte	0x03, 0x19
        /*0056*/ 	.short	0x0010


	//----- nvinfo : EIATTR_PARAM_CBANK
	.align		4
        /*0058*/ 	.byte	0x04, 0x0a
        /*005a*/ 	.short	(.L_73 - .L_72)
	.align		4
.L_72:
        /*005c*/ 	.word	index@(.nv.constant0._Z9act_S_gpuP7double2jj)
        /*0060*/ 	.short	0x0380
        /*0062*/ 	.short	0x0010


	//----- nvinfo : EIATTR_SW_WAR
	.align		4
.L_73:
        /*0064*/ 	.byte	0x04, 0x36
        /*0066*/ 	.short	(.L_75 - .L_74)
.L_74:
        /*0068*/ 	.word	0x00000008
.L_75:


//--------------------- .nv.info._Z9act_T_gpuP7double2jj --------------------------
	.section	.nv.info._Z9act_T_gpuP7double2jj,"",@"SHT_CUDA_INFO"
	.sectionflags	@""
	.align	4


	//----- nvinfo : EIATTR_CUDA_API_VERSION
	.align		4
        /*0000*/ 	.byte	0x04, 0x37
        /*0002*/ 	.short	(.L_77 - .L_76)
.L_76:
        /*0004*/ 	.word	0x00000082


	//----- nvinfo : EIATTR_KPARAM_INFO
	.align		4
.L_77:
        /*0008*/ 	.byte	0x04, 0x17
        /*000a*/ 	.short	(.L_79 - .L_78)
.L_78:
        /*000c*/ 	.word	0x00000000
        /*0010*/ 	.short	0x0002
        /*0012*/ 	.short	0x000c
        /*0014*/ 	.byte	0x00, 0xf0, 0x11, 0x00


	//----- nvinfo : EIATTR_KPARAM_INFO
	.align		4
.L_79:
        /*0018*/ 	.byte	0x04, 0x17
        /*001a*/ 	.short	(.L_81 - .L_80)
.L_80:
        /*001c*/ 	.word	0x00000000
        /*0020*/ 	.short	0x0001
        /*0022*/ 	.short	0x0008
        /*0024*/ 	.byte	0x00, 0xf0, 0x11, 0x00


	//----- nvinfo : EIATTR_KPARAM_INFO
	.align		4
.L_81:
        /*0028*/ 	.byte	0x04, 0x17
        /*002a*/ 	.short	(.L_83 - .L_82)
.L_82:
        /*002c*/ 	.word	0x00000000
        /*0030*/ 	.short	0x0000
        /*0032*/ 	.short	0x0000
        /*0034*/ 	.byte	0x00, 0xf5, 0x21, 0x00


	//----- nvinfo : EIATTR_SPARSE_MMA_MASK
	.align		4
.L_83:
        /*0038*/ 	.byte	0x03, 0x50
        /*003a*/ 	.short	0x0000


	//----- nvinfo : EIATTR_MAXREG_COUNT
	.align		4
        /*003c*/ 	.byte	0x03, 0x1b
        /*003e*/ 	.short	0x00ff


	//----- nvinfo : EIATTR_MERCURY_ISA_VERSION
	.align		4
        /*0040*/ 	.byte	0x03, 0x5f
        /*0042*/ 	.short	0x0101


	//----- nvinfo : EIATTR_VRC_CTA_INIT_COUNT
	.align		4
        /*0044*/ 	.byte	0x02, 0x4a
	.zero		1
	.zero		1


	//----- nvinfo : EIATTR_EXIT_INSTR_OFFSETS
	.align		4
        /*0048*/ 	.byte	0x04, 0x1c
        /*004a*/ 	.short	(.L_85 - .L_84)


	//   ....[0]....
.L_84:
        /*004c*/ 	.word	0x00000080


	//   ....[1]....
        /*0050*/ 	.word	0x000001e0


	//----- nvinfo : EIATTR_CBANK_PARAM_SIZE
	.align		4
.L_85:
        /*0054*/ 	.byte	0x03, 0x19
        /*0056*/ 	.short	0x0010


	//----- nvinfo : EIATTR_PARAM_CBANK
	.align		4
        /*0058*/ 	.byte	0x04, 0x0a
        /*005a*/ 	.short	(.L_87 - .L_86)
	.align		4
.L_86:
        /*005c*/ 	.word	index@(.nv.constant0._Z9act_T_gpuP7double2jj)
        /*0060*/ 	.short	0x0380
        /*0062*/ 	.short	0x0010


	//----- nvinfo : EIATTR_SW_WAR
	.align		4
.L_87:
        /*0064*/ 	.byte	0x04, 0x36
        /*0066*/ 	.short	(.L_89 - .L_88)
.L_88:
        /*0068*/ 	.word	0x00000008
.L_89:


//--------------------- .nv.info._Z9act_H_gpuP7double2jj --------------------------
	.section	.nv.info._Z9act_H_gpuP7double2jj,"",@"SHT_CUDA_INFO"
	.sectionflags	@""
	.align	4


	//----- nvinfo : EIATTR_CUDA_API_VERSION
	.align		4
        /*0000*/ 	.byte	0x04, 0x37
        /*0002*/ 	.short	(.L_91 - .L_90)
.L_90:
        /*0004*/ 	.word	0x00000082


	//----- nvinfo : EIATTR_KPARAM_INFO
	.align		4
.L_91:
        /*0008*/ 	.byte	0x04, 0x17
        /*000a*/ 	.short	(.L_93 - .L_92)
.L_92:
        /*000c*/ 	.word	0x00000000
        /*0010*/ 	.short	0x0002
        /*0012*/ 	.short	0x000c
        /*0014*/ 	.byte	0x00, 0xf0, 0x11, 0x00


	//----- nvinfo : EIATTR_KPARAM_INFO
	.align		4
.L_93:
        /*0018*/ 	.byte	0x04, 0x17
        /*001a*/ 	.short	(.L_95 - .L_94)
.L_94:
        /*001c*/ 	.word	0x00000000
        /*0020*/ 	.short	0x0001
        /*0022*/ 	.short	0x0008
        /*0024*/ 	.byte	0x00, 0xf0, 0x11, 0x00


	//----- nvinfo : EIATTR_KPARAM_INFO
	.align		4
.L_95:
        /*0028*/ 	.byte	0x04, 0x17
        /*002a*/ 	.short	(.L_97 - .L_96)
.L_96:
        /*002c*/ 	.word	0x00000000
        /*0030*/ 	.short	0x0000
        /*0032*/ 	.short	0x0000
        /*0034*/ 	.byte	0x00, 0xf5, 0x21, 0x00


	//----- nvinfo : EIATTR_SPARSE_MMA_MASK
	.align		4
.L_97:
        /*0038*/ 	.byte	0x03, 0x50
        /*003a*/ 	.short	0x0000


	//----- nvinfo : EIATTR_MAXREG_COUNT
	.align		4
        /*003c*/ 	.byte	0x03, 0x1b
        /*003e*/ 	.short	0x00ff


	//----- nvinfo : EIATTR_MERCURY_ISA_VERSION
	.align		4
        /*0040*/ 	.byte	0x03, 0x5f
        /*0042*/ 	.short	0x0101


	//----- nvinfo : EIATTR_VRC_CTA_INIT_COUNT
	.align		4
        /*0044*/ 	.byte	0x02, 0x4a
	.zero		1
	.zero		1


	//----- nvinfo : EIATTR_EXIT_INSTR_OFFSETS
	.align		4
        /*0048*/ 	.byte	0x04, 0x1c
        /*004a*/ 	.short	(.L_99 - .L_98)


	//   ....[0]....
.L_98:
        /*004c*/ 	.word	0x00000080


	//   ....[1]....
        /*0050*/ 	.word	0x00000260


	//----- nvinfo : EIATTR_CBANK_PARAM_SIZE
	.align		4
.L_99:
        /*0054*/ 	.byte	0x03, 0x19
        /*0056*/ 	.short	0x0010


	//----- nvinfo : EIATTR_PARAM_CBANK
	.align		4
        /*0058*/ 	.byte	0x04, 0x0a
        /*005a*/ 	.short	(.L_101 - .L_100)
	.align		4
.L_100:
        /*005c*/ 	.word	index@(.nv.constant0._Z9act_H_gpuP7double2jj)
        /*0060*/ 	.short	0x0380
        /*0062*/ 	.short	0x0010


	//----- nvinfo : EIATTR_SW_WAR
	.align		4
.L_101:
        /*0064*/ 	.byte	0x04, 0x36
        /*0066*/ 	.short	(.L_103 - .L_102)
.L_102:
        /*0068*/ 	.word	0x00000008
.L_103:


//--------------------- .nv.callgraph             --------------------------
	.section	.nv.callgraph,"",@"SHT_CUDA_CALLGRAPH"
	.align	4
	.sectionentsize	8
	.align		4
        /*0000*/ 	.word	0x00000000
	.align		4
        /*0004*/ 	.word	0xffffffff
	.align		4
        /*0008*/ 	.word	0x00000000
	.align		4
        /*000c*/ 	.word	0xfffffffe
	.align		4
        /*0010*/ 	.word	0x00000000
	.align		4
        /*0014*/ 	.word	0xfffffffd
	.align		4
        /*0018*/ 	.word	0x00000000
	.align		4
        /*001c*/ 	.word	0xfffffffc


//--------------------- .text._Z13act_CNOT_gpu2P7double2jjj --------------------------
	.section	.text._Z13act_CNOT_gpu2P7double2jjj,"ax",@progbits
	.align	128
        .global         _Z13act_CNOT_gpu2P7double2jjj
        .type           _Z13act_CNOT_gpu2P7double2jjj,@function
        .size           _Z13act_CNOT_gpu2P7double2jjj,(.L_x_5 - _Z13act_CNOT_gpu2P7double2jjj)
        .other          _Z13act_CNOT_gpu2P7double2jjj,@"STO_CUDA_ENTRY STV_DEFAULT"
_Z13act_CNOT_gpu2P7double2jjj:
.text._Z13act_CNOT_gpu2P7double2jjj:
[----:B------:R-:W-:Y:S01]  /*0000*/  LDC R1, c[0x0][0x37c] ;  /* 0x0000df00ff017b82 */ /* 0x000fe20000000800 */
[----:B------:R-:W0:Y:S07]  /*0010*/  S2R R3, SR_TID.X ;  /* 0x0000000000037919 */ /* 0x000e2e0000002100 */
[----:B------:R-:W0:Y:S01]  /*0020*/  S2UR UR5, SR_CTAID.X ;  /* 0x00000000000579c3 */ /* 0x000e220000002500 */
[----:B------:R-:W1:Y:S07]  /*0030*/  LDCU UR4, c[0x0][0x390] ;  /* 0x00007200ff0477ac */ /* 0x000e6e0008000800 */
[----:B------:R-:W0:Y:S01]  /*0040*/  LDC R0, c[0x0][0x360] ;  /* 0x0000d800ff007b82 */ /* 0x000e220000000800 */
[----:B-1----:R-:W-:Y:S01]  /*0050*/  USHF.R.U32.HI UR4, URZ, 0x2, UR4 ;  /* 0x00000002ff047899 */ /* 0x002fe20008011604 */
[----:B0-----:R-:W-:-:S05]  /*0060*/  IMAD R0, R0, UR5, R3 ;  /* 0x0000000500007c24 */ /* 0x001fca000f8e0203 */
[----:B------:R-:W-:-:S13]  /*0070*/  ISETP.GE.U32.AND P0, PT, R0, UR4, PT ;  /* 0x0000000400007c0c */ /* 0x000fda000bf06070 */
[----:B------:R-:W-:Y:S05]  /*0080*/  @P0 EXIT ;  /* 0x000000000000094d */ /* 0x000fea0003800000 */
[----:B------:R-:W0:Y:S01]  /*0090*/  LDCU.64 UR8, c[0x0][0x388] ;  /* 0x00007100ff0877ac */ /* 0x000e220008000a00 */
[----:B------:R-:W-:Y:S01]  /*00a0*/  IMAD.MOV.U32 R6, RZ, RZ, 0x1 ;  /* 0x00000001ff067424 */ /* 0x000fe200078e00ff */
[----:B------:R-:W-:Y:S02]  /*00b0*/  UMOV UR4, 0xffffffff ;  /* 0xffffffff00047882 */ /* 0x000fe40000000000 */
[----:B0-----:R-:W-:Y:S02]  /*00c0*/  USHF.L.U32 UR6, UR4, UR8, URZ ;  /* 0x0000000804067299 */ /* 0x001fe400080006ff */
[----:B------:R-:W-:Y:S01]  /*00d0*/  SHF.L.U32 R3, R6, UR8, RZ ;  /* 0x0000000806037c19 */ /* 0x000fe200080006ff */
[----:B------:R-:W-:Y:S02]  /*00e0*/  UIADD3 UR5, UPT, UPT, UR8, 0x1, URZ ;  /* 0x0000000108057890 */ /* 0x000fe4000fffe0ff */
[--C-:B------:R-:W-:Y:S01]  /*00f0*/  SHF.R.U32.HI R2, RZ, UR8, R0.reuse ;  /* 0x00000008ff027c19 */ /* 0x100fe20008011600 */
[----:B------:R-:W-:Y:S01]  /*0100*/  USHF.L.U32 UR4, UR4, UR9, URZ ;  /* 0x0000000904047299 */ /* 0x000fe200080006ff */
[----:B------:R-:W-:-:S02]  /*0110*/  LOP3.LUT R5, R3, UR6, R0, 0xf2, !PT ;  /* 0x0000000603057c12 */ /* 0x000fc4000f8ef200 */
[----:B------:R-:W-:Y:S01]  /*0120*/  SHF.L.U32 R0, R2, UR5, RZ ;  /* 0x0000000502007c19 */ /* 0x000fe200080006ff */
[----:B------:R-:W-:Y:S01]  /*0130*/  UIADD3 UR5, UPT, UPT, UR9, 0x1, URZ ;  /* 0x0000000109057890 */ /* 0x000fe2000fffe0ff */
[----:B------:R-:W0:Y:S01]  /*0140*/  LDC.64 R2, c[0x0][0x380] ;  /* 0x0000e000ff027b82 */ /* 0x000e220000000a00 */
[----:B------:R-:W1:Y:S01]  /*0150*/  LDCU.64 UR6, c[0x0][0x358] ;  /* 0x00006b00ff0677ac */ /* 0x000e620008000a00 */
[----:B------:R-:W-:-:S04]  /*0160*/  LOP3.LUT R0, R5, R0, RZ, 0xfc, !PT ;  /* 0x0000000005007212 */ /* 0x000fc800078efcff */
[----:B------:R-:W-:-:S04]  /*0170*/  SHF.R.U32.HI R4, RZ, UR9, R0 ;  /* 0x00000009ff047c19 */ /* 0x000fc80008011600 */
[----:B------:R-:W-:-:S04]  /*0180*/  SHF.L.U32 R5, R4, UR5, RZ ;  /* 0x0000000504057c19 */ /* 0x000fc800080006ff */
[----:B------:R-:W-:Y:S02]  /*0190*/  LOP3.LUT R5, R5, UR4, R0, 0xf2, !PT ;  /* 0x0000000405057c12 */ /* 0x000fe4000f8ef200 */
[----:B------:R-:W-:-:S04]  /*01a0*/  SHF.L.U32 R0, R6, UR9, RZ ;  /* 0x0000000906007c19 */ /* 0x000fc800080006ff */
[----:B------:R-:W-:-:S05]  /*01b0*/  LOP3.LUT R9, R5, R0, RZ, 0xfc, !PT ;  /* 0x0000000005097212 */ /* 0x000fca00078efcff */
[----:B0-----:R-:W-:-:S04]  /*01c0*/  IMAD.WIDE.U32 R8, R9, 0x10, R2 ;  /* 0x0000001009087825 */ /* 0x001fc800078e0002 */
[----:B------:R-:W-:Y:S01]  /*01d0*/  IMAD.WIDE.U32 R2, R5, 0x10, R2 ;  /* 0x0000001005027825 */ /* 0x000fe200078e0002 */
[----:B-1----:R-:W2:Y:S04]  /*01e0*/  LDG.E.128 R12, desc[UR6][R8.64] ;  /* 0x00000006080c7981 */ /* 0x002ea8000c1e1d00 */
[----:B------:R-:W3:Y:S04]  /*01f0*/  LDG.E.128 R4, desc[UR6][R2.64] ;  /* 0x0000000602047981 */ /* 0x000ee8000c1e1d00 */
[----:B--2---:R-:W-:Y:S04]  /*0200*/  STG.E.128 desc[UR6][R2.64], R12 ;  /* 0x0000000c02007986 */ /* 0x004fe8000c101d06 */
[----:B---3--:R-:W-:Y:S01]  /*0210*/  STG.E.128 desc[UR6][R8.64], R4 ;  /* 0x0000000408007986 */ /* 0x008fe2000c101d06 */
[----:B------:R-:W-:Y:S05]  /*0220*/  EXIT ;  /* 0x000000000000794d */ /* 0x000fea0003800000 */
.L_x_0:
[----:B------:R-:W-:-:S00]  /*0230*/  BRA `(.L_x_0) ;  /* 0xfffffffc00fc7947 */ /* 0x000fc0000383ffff */
[----:B------:R-:W-:-:S00]  /*0240*/  NOP ;  /* 0x0000000000007918 */ /* 0x000fc00000000000 */
        /* <DEDUP_REMOVED lines=11> */
.L_x_5:


//--------------------- .text._Z13act_CNOT_gpu1P7double2jjj --------------------------
	.section	.text._Z13act_CNOT_gpu1P7double2jjj,"ax",@progbits
	.align	128
        .global         _Z13act_CNOT_gpu1P7double2jjj
        .type           _Z13act_CNOT_gpu1P7double2jjj,@function
        .size           _Z13act_CNOT_gpu1P7double2jjj,(.L_x_6 - _Z13act_CNOT_gpu1P7double2jjj)
        .other          _Z13act_CNOT_gpu1P7double2jjj,@"STO_CUDA_ENTRY STV_DEFAULT"
_Z13act_CNOT_gpu1P7double2jjj:
.text._Z13act_CNOT_gpu1P7double2jjj:
        /* <DEDUP_REMOVED lines=35> */
.L_x_1:
        /* <DEDUP_REMOVED lines=13> */
.L_x_6:


//--------------------- .text._Z9act_S_gpuP7double2jj --------------------------
	.section	.text._Z9act_S_gpuP7double2jj,"ax",@progbits
	.align	128
        .global         _Z9act_S_gpuP7double2jj
        .type           _Z9act_S_gpuP7double2jj,@function
        .size           _Z9act_S_gpuP7double2jj,(.L_x_7 - _Z9act_S_gpuP7double2jj)
        .other          _Z9act_S_gpuP7double2jj,@"STO_CUDA_ENTRY STV_DEFAULT"
_Z9act_S_gpuP7double2jj:
.text._Z9act_S_gpuP7double2jj:
        /* <DEDUP_REMOVED lines=9> */
[----:B------:R-:W0:Y:S01]  /*0090*/  LDCU UR5, c[0x0][0x388] ;  /* 0x00007100ff0577ac */ /* 0x000e220008000800 */
[----:B------:R-:W1:Y:S01]  /*00a0*/  LDC.64 R2, c[0x0][0x380] ;  /* 0x0000e000ff027b82 */ /* 0x000e620000000a00 */
[----:B------:R-:W-:Y:S01]  /*00b0*/  UMOV UR4, 0xffffffff ;  /* 0xffffffff00047882 */ /* 0x000fe20000000000 */
[----:B------:R-:W2:Y:S01]  /*00c0*/  LDCU.64 UR8, c[0x0][0x358] ;  /* 0x00006b00ff0877ac */ /* 0x000ea20008000a00 */
[----:B------:R-:W-:Y:S01]  /*00d0*/  UMOV UR6, 0x1 ;  /* 0x0000000100067882 */ /* 0x000fe20000000000 */
[----:B0-----:R-:W-:Y:S02]  /*00e0*/  UIADD3 UR7, UPT, UPT, UR5, 0x1, URZ ;  /* 0x0000000105077890 */ /* 0x001fe4000fffe0ff */
[----:B------:R-:W-:Y:S01]  /*00f0*/  SHF.R.U32.HI R4, RZ, UR5, R0 ;  /* 0x00000005ff047c19 */ /* 0x000fe20008011600 */
[----:B------:R-:W-:-:S03]  /*0100*/  USHF.L.U32 UR4, UR4, UR5, URZ ;  /* 0x0000000504047299 */ /* 0x000fc600080006ff */
[----:B------:R-:W-:-:S03]  /*0110*/  SHF.L.U32 R4, R4, UR7, RZ ;  /* 0x0000000704047c19 */ /* 0x000fc600080006ff */
[----:B------:R-:W-:Y:S01]  /*0120*/  LOP3.LUT R5, R0, UR4, RZ, 0x30, !PT ;  /* 0x0000000400057c12 */ /* 0x000fe2000f8e30ff */
[----:B------:R-:W-:-:S04]  /*0130*/  USHF.L.U32 UR4, UR6, UR5, URZ ;  /* 0x0000000506047299 */ /* 0x000fc800080006ff */
[----:B------:R-:W-:-:S05]  /*0140*/  IMAD.IADD R4, R4, 0x1, R5 ;  /* 0x0000000104047824 */ /* 0x000fca00078e0205 */
[----:B------:R-:W-:-:S05]  /*0150*/  LOP3.LUT R5, R4, UR4, RZ, 0x3c, !PT ;  /* 0x0000000404057c12 */ /* 0x000fca000f8e3cff */
[----:B-1----:R-:W-:-:S05]  /*0160*/  IMAD.WIDE.U32 R2, R5, 0x10, R2 ;  /* 0x0000001005027825 */ /* 0x002fca00078e0002 */
[----:B--2---:R-:W2:Y:S02]  /*0170*/  LDG.E.128 R4, desc[UR8][R2.64] ;  /* 0x0000000802047981 */ /* 0x004ea4000c1e1d00 */
[----:B--2---:R-:W-:Y:S01]  /*0180*/  DADD R8, -RZ, -R6 ;  /* 0x00000000ff087229 */ /* 0x004fe20000000906 */
[----:B------:R-:W-:Y:S02]  /*0190*/  IMAD.MOV.U32 R10, RZ, RZ, R4 ;  /* 0x000000ffff0a7224 */ /* 0x000fe400078e0004 */
[----:B------:R-:W-:-:S05]  /*01a0*/  IMAD.MOV.U32 R11, RZ, RZ, R5 ;  /* 0x000000ffff0b7224 */ /* 0x000fca00078e0005 */
[----:B------:R-:W-:Y:S01]  /*01b0*/  STG.E.128 desc[UR8][R2.64], R8 ;  /* 0x0000000802007986 */ /* 0x000fe2000c101d08 */
[----:B------:R-:W-:Y:S05]  /*01c0*/  EXIT ;  /* 0x000000000000794d */ /* 0x000fea0003800000 */
.L_x_2:
        /* <DEDUP_REMOVED lines=11> */
.L_x_7:


//--------------------- .text._Z9act_T_gpuP7double2jj --------------------------
	.section	.text._Z9act_T_gpuP7double2jj,"ax",@progbits
	.align	128
        .global         _Z9act_T_gpuP7double2jj
        .type           _Z9act_T_gpuP7double2jj,@function
        .size           _Z9act_T_gpuP7double2jj,(.L_x_8 - _Z9act_T_gpuP7double2jj)
        .other          _Z9act_T_gpuP7double2jj,@"STO_CUDA_ENTRY STV_DEFAULT"
_Z9act_T_gpuP7double2jj:
.text._Z9act_T_gpuP7double2jj:
        /* <DEDUP_REMOVED lines=23> */
[----:B--2---:R-:W2:Y:S01]  /*0170*/  LDG.E.128 R4, desc[UR8][R2.64] ;  /* 0x0000000802047981 */ /* 0x004ea2000c1e1d00 */
[----:B------:R-:W-:Y:S01]  /*0180*/  UMOV UR4, 0x667f3bcc ;  /* 0x667f3bcc00047882 */ /* 0x000fe20000000000 */
[----:B------:R-:W-:Y:S02]  /*0190*/  UMOV UR5, 0x3fe6a09e ;  /* 0x3fe6a09e00057882 */ /* 0x000fe40000000000 */
[----:B--2---:R-:W-:-:S08]  /*01a0*/  DMUL R6, R6, UR4 ;  /* 0x0000000406067c28 */ /* 0x004fd00008000000 */
[C-C-:B------:R-:W-:Y:S02]  /*01b0*/  DFMA R8, R4.reuse, UR4, -R6.reuse ;  /* 0x0000000404087c2b */ /* 0x140fe40008000806 */
[----:B------:R-:W-:-:S07]  /*01c0*/  DFMA R10, R4, UR4, R6 ;  /* 0x00000004040a7c2b */ /* 0x000fce0008000006 */
[----:B------:R-:W-:Y:S01]  /*01d0*/  STG.E.128 desc[UR8][R2.64], R8 ;  /* 0x0000000802007986 */ /* 0x000fe2000c101d08 */
[----:B------:R-:W-:Y:S05]  /*01e0*/  EXIT ;  /* 0x000000000000794d */ /* 0x000fea0003800000 */
.L_x_3:
        /* <DEDUP_REMOVED lines=9> */
.L_x_8:


//--------------------- .text._Z9act_H_gpuP7double2jj --------------------------
	.section	.text._Z9act_H_gpuP7double2jj,"ax",@progbits
	.align	128
        .global         _Z9act_H_gpuP7double2jj
        .type           _Z9act_H_gpuP7double2jj,@function
        .size           _Z9act_H_gpuP7double2jj,(.L_x_9 - _Z9act_H_gpuP7double2jj)
        .other          _Z9act_H_gpuP7double2jj,@"STO_CUDA_ENTRY STV_DEFAULT"
_Z9act_H_gpuP7double2jj:
.text._Z9act_H_gpuP7double2jj:
        /* <DEDUP_REMOVED lines=21> */
[C---:B------:R-:W-:Y:S01]  /*0150*/  LOP3.LUT R5, R3.reuse, UR4, RZ, 0x3c, !PT ;  /* 0x0000000403057c12 */ /* 0x040fe2000f8e3cff */
[----:B-1----:R-:W-:-:S04]  /*0160*/  IMAD.WIDE.U32 R2, R3, 0x10, R8 ;  /* 0x0000001003027825 */ /* 0x002fc800078e0008 */
[----:B------:R-:W-:Y:S02]  /*0170*/  IMAD.WIDE.U32 R8, R5, 0x10, R8 ;  /* 0x0000001005087825 */ /* 0x000fe400078e0008 */
[----:B--2---:R-:W2:Y:S04]  /*0180*/  LDG.E.128 R4, desc[UR8][R2.64] ;  /* 0x0000000802047981 */ /* 0x004ea8000c1e1d00 */
[----:B------:R-:W2:Y:S01]  /*0190*/  LDG.E.128 R12, desc[UR8][R8.64] ;  /* 0x00000008080c7981 */ /* 0x000ea2000c1e1d00 */
[----:B------:R-:W-:Y:S01]  /*01a0*/  UMOV UR4, 0x667f3bcc ;  /* 0x667f3bcc00047882 */ /* 0x000fe20000000000 */
[----:B------:R-:W-:Y:S01]  /*01b0*/  UMOV UR5, 0x3fe6a09e ;  /* 0x3fe6a09e00057882 */ /* 0x000fe20000000000 */
[----:B--2---:R-:W-:Y:S02]  /*01c0*/  DADD R10, R4, -R12 ;  /* 0x00000000040a7229 */ /* 0x004fe4000000080c */
[----:B------:R-:W-:-:S02]  /*01d0*/  DADD R6, R6, R14 ;  /* 0x0000000006067229 */ /* 0x000fc4000000000e */
[----:B------:R-:W-:-:S04]  /*01e0*/  DADD R4, R4, R12 ;  /* 0x0000000004047229 */ /* 0x000fc8000000000c */
[----:B------:R-:W-:Y:S02]  /*01f0*/  DMUL R12, R10, UR4 ;  /* 0x000000040a0c7c28 */ /* 0x000fe40008000000 */
[----:B------:R-:W-:Y:S02]  /*0200*/  DMUL R6, R6, UR4 ;  /* 0x0000000406067c28 */ /* 0x000fe40008000000 */
[----:B------:R-:W-:-:S06]  /*0210*/  DMUL R4, R4, UR4 ;  /* 0x0000000404047c28 */ /* 0x000fcc0008000000 */
[----:B------:R-:W-:Y:S01]  /*0220*/  MOV R14, R12 ;  /* 0x0000000c000e7202 */ /* 0x000fe20000000f00 */
[----:B------:R-:W-:Y:S01]  /*0230*/  IMAD.MOV.U32 R15, RZ, RZ, R13 ;  /* 0x000000ffff0f7224 */ /* 0x000fe200078e000d */
[----:B------:R-:W-:Y:S04]  /*0240*/  STG.E.128 desc[UR8][R2.64], R4 ;  /* 0x0000000402007986 */ /* 0x000fe8000c101d08 */
[----:B------:R-:W-:Y:S01]  /*0250*/  STG.E.128 desc[UR8][R8.64], R12 ;  /* 0x0000000c08007986 */ /* 0x000fe2000c101d08 */
[----:B------:R-:W-:Y:S05]  /*0260*/  EXIT ;  /* 0x000000000000794d */ /* 0x000fea0003800000 */
.L_x_4:
        /* <DEDUP_REMOVED lines=9> */
.L_x_9:


//--------------------- .nv.shared.reserved.0     --------------------------
	.section	.nv.shared.reserved.0,"aw",@nobits
	.weak		__nv_reservedSMEM_offset_0_alias
	.size		__nv_reservedSMEM_offset_0_alias, 0, 64
	.other		__nv_reservedSMEM_offset_0_alias,@"STO_CUDA_RESERVED_SHARED STV_DEFAULT"
__nv_reservedSMEM_offset_0_alias:
	.zero		0
	.zero		64


//--------------------- .nv.constant0._Z13act_CNOT_gpu2P7double2jjj --------------------------
	.section	.nv.constant0._Z13act_CNOT_gpu2P7double2jjj,"a",@progbits
	.sectionflags	@""
	.align	4
.nv.constant0._Z13act_CNOT_gpu2P7double2jjj:
	.zero		916


//--------------------- .nv.constant0._Z13act_CNOT_gpu1P7double2jjj --------------------------
	.section	.nv.constant0._Z13act_CNOT_gpu1P7double2jjj,"a",@progbits
	.sectionflags	@""
	.align	4
.nv.constant0._Z13act_CNOT_gpu1P7double2jjj:
	.zero		916


//--------------------- .nv.constant0._Z9act_S_gpuP7double2jj --------------------------
	.section	.nv.constant0._Z9act_S_gpuP7double2jj,"a",@progbits
	.sectionflags	@""
	.align	4
.nv.constant0._Z9act_S_gpuP7double2jj:
	.zero		912


//--------------------- .nv.constant0._Z9act_T_gpuP7double2jj --------------------------
	.section	.nv.constant0._Z9act_T_gpuP7double2jj,"a",@progbits
	.sectionflags	@""
	.align	4
.nv.constant0._Z9act_T_gpuP7double2jj:
	.zero		912


//--------------------- .nv.constant0._Z9act_H_gpuP7double2jj --------------------------
	.section	.nv.constant0._Z9act_H_gpuP7double2jj,"a",@progbits
	.sectionflags	@""
	.align	4
.nv.constant0._Z9act_H_gpuP7double2jj:
	.zero		912


//--------------------- SYMBOLS --------------------------

	.type		.nv.reservedSmem.offset0,@object
	.size		.nv.reservedSmem.offset0,0x4
